	.headerflags	@"EF_CUDA_TEXMODE_UNIFIED EF_CUDA_64BIT_ADDRESS EF_CUDA_ACCELERATORS EF_CUDA_SM90 EF_CUDA_VIRTUAL_SM(EF_CUDA_SM90)"
	.elftype	@"ET_EXEC"


//--------------------- .nv.info                  --------------------------
	.section	.nv.info,"",@"SHT_CUDA_INFO"
	.align	4


	//----- nvinfo : EIATTR_REGCOUNT
	.align		4
        /*0000*/ 	.byte	0x04, 0x2f
        /*0002*/ 	.short	(.L_3 - .L_2)
	.align		4
.L_2:
        /*0004*/ 	.word	index@(triton_poi_fused__native_batch_norm_legit_no_training_cat_mul_softplus_tanh_2)
        /*0008*/ 	.word	0x0000001c


	//----- nvinfo : EIATTR_MIN_STACK_SIZE
	.align		4
.L_3:
        /*000c*/ 	.byte	0x04, 0x12
        /*000e*/ 	.short	(.L_5 - .L_4)
	.align		4
.L_4:
        /*0010*/ 	.word	index@(triton_poi_fused__native_batch_norm_legit_no_training_cat_mul_softplus_tanh_2)
        /*0014*/ 	.word	0x00000000


	//----- nvinfo : EIATTR_FRAME_SIZE
	.align		4
.L_5:
        /*0018*/ 	.byte	0x04, 0x11
        /*001a*/ 	.short	(.L_7 - .L_6)
	.align		4
.L_6:
        /*001c*/ 	.word	index@(triton_poi_fused__native_batch_norm_legit_no_training_cat_mul_softplus_tanh_2)
        /*0020*/ 	.word	0x00000000


	//----- nvinfo : EIATTR_MIN_STACK_SIZE
	.align		4
.L_7:
        /*0024*/ 	.byte	0x04, 0x12
        /*0026*/ 	.short	(.L_9 - .L_8)
	.align		4
.L_8:
        /*0028*/ 	.word	index@(triton_poi_fused__native_batch_norm_legit_no_training_cat_mul_softplus_tanh_2)
        /*002c*/ 	.word	0x00000000
.L_9:


//--------------------- .nv.info.triton_poi_fused__native_batch_norm_legit_no_training_cat_mul_softplus_tanh_2 --------------------------
	.section	.nv.info.triton_poi_fused__native_batch_norm_legit_no_training_cat_mul_softplus_tanh_2,"",@"SHT_CUDA_INFO"
	.sectionflags	@""
	.align	4


	//----- nvinfo : EIATTR_CUDA_API_VERSION
	.align		4
        /*0000*/ 	.byte	0x04, 0x37
        /*0002*/ 	.short	(.L_11 - .L_10)
.L_10:
        /*0004*/ 	.word	0x0000007c


	//----- nvinfo : EIATTR_KPARAM_INFO
	.align		4
.L_11:
        /*0008*/ 	.byte	0x04, 0x17
        /*000a*/ 	.short	(.L_13 - .L_12)
.L_12:
        /*000c*/ 	.word	0x00000000
        /*0010*/ 	.short	0x0008
        /*0012*/ 	.short	0x0040
        /*0014*/ 	.byte	0x00, 0xf0, 0x11, 0x00


	//----- nvinfo : EIATTR_KPARAM_INFO
	.align		4
.L_13:
        /*0018*/ 	.byte	0x04, 0x17
        /*001a*/ 	.short	(.L_15 - .L_14)
.L_14:
        /*001c*/ 	.word	0x00000000
        /*0020*/ 	.short	0x0007
        /*0022*/ 	.short	0x0038
        /*0024*/ 	.byte	0x00, 0xf4, 0x21, 0x00


	//----- nvinfo : EIATTR_KPARAM_INFO
	.align		4
.L_15:
        /*0028*/ 	.byte	0x04, 0x17
        /*002a*/ 	.short	(.L_17 - .L_16)
.L_16:
        /*002c*/ 	.word	0x00000000
        /*0030*/ 	.short	0x0006
        /*0032*/ 	.short	0x0030
        /*0034*/ 	.byte	0x00, 0xf4, 0x21, 0x00


	//----- nvinfo : EIATTR_KPARAM_INFO
	.align		4
.L_17:
        /*0038*/ 	.byte	0x04, 0x17
        /*003a*/ 	.short	(.L_19 - .L_18)
.L_18:
        /*003c*/ 	.word	0x00000000
        /*0040*/ 	.short	0x0005
        /*0042*/ 	.short	0x0028
        /*0044*/ 	.byte	0x00, 0xf4, 0x21, 0x00


	//----- nvinfo : EIATTR_KPARAM_INFO
	.align		4
.L_19:
        /*0048*/ 	.byte	0x04, 0x17
        /*004a*/ 	.short	(.L_21 - .L_20)
.L_20:
        /*004c*/ 	.word	0x00000000
        /*0050*/ 	.short	0x0004
        /*0052*/ 	.short	0x0020
        /*0054*/ 	.byte	0x00, 0xf4, 0x21, 0x00


	//----- nvinfo : EIATTR_KPARAM_INFO
	.align		4
.L_21:
        /*0058*/ 	.byte	0x04, 0x17
        /*005a*/ 	.short	(.L_23 - .L_22)
.L_22:
        /*005c*/ 	.word	0x00000000
        /*0060*/ 	.short	0x0003
        /*0062*/ 	.short	0x0018
        /*0064*/ 	.byte	0x00, 0xf4, 0x21, 0x00


	//----- nvinfo : EIATTR_KPARAM_INFO
	.align		4
.L_23:
        /*0068*/ 	.byte	0x04, 0x17
        /*006a*/ 	.short	(.L_25 - .L_24)
.L_24:
        /*006c*/ 	.word	0x00000000
        /*0070*/ 	.short	0x0002
        /*0072*/ 	.short	0x0010
        /*0074*/ 	.byte	0x00, 0xf4, 0x21, 0x00


	//----- nvinfo : EIATTR_KPARAM_INFO
	.align		4
.L_25:
        /*0078*/ 	.byte	0x04, 0x17
        /*007a*/ 	.short	(.L_27 - .L_26)
.L_26:
        /*007c*/ 	.word	0x00000000
        /*0080*/ 	.short	0x0001
        /*0082*/ 	.short	0x0008
        /*0084*/ 	.byte	0x00, 0xf4, 0x21, 0x00


	//----- nvinfo : EIATTR_KPARAM_INFO
	.align		4
.L_27:
        /*0088*/ 	.byte	0x04, 0x17
        /*008a*/ 	.short	(.L_29 - .L_28)
.L_28:
        /*008c*/ 	.word	0x00000000
        /*0090*/ 	.short	0x0000
        /*0092*/ 	.short	0x0000
        /*0094*/ 	.byte	0x00, 0xf4, 0x21, 0x00


	//----- nvinfo : EIATTR_SPARSE_MMA_MASK
	.align		4
.L_29:
        /*0098*/ 	.byte	0x03, 0x50
        /*009a*/ 	.short	0x0000


	//----- nvinfo : EIATTR_MAXREG_COUNT
	.align		4
        /*009c*/ 	.byte	0x03, 0x1b
        /*009e*/ 	.short	0x00ff


	//----- nvinfo : EIATTR_EXIT_INSTR_OFFSETS
	.align		4
        /*00a0*/ 	.byte	0x04, 0x1c
        /*00a2*/ 	.short	(.L_31 - .L_30)


	//   ....[0]....
.L_30:
        /*00a4*/ 	.word	0x000014c0


	//   ....[1]....
        /*00a8*/ 	.word	0x000014e0


	//----- nvinfo : EIATTR_REQNTID
	.align		4
.L_31:
        /*00ac*/ 	.byte	0x04, 0x10
        /*00ae*/ 	.short	(.L_33 - .L_32)
.L_32:
        /*00b0*/ 	.word	0x00000080
        /*00b4*/ 	.word	0x00000001
        /*00b8*/ 	.word	0x00000001


	//----- nvinfo : EIATTR_CRS_STACK_SIZE
	.align		4
.L_33:
        /*00bc*/ 	.byte	0x04, 0x1e
        /*00be*/ 	.short	(.L_35 - .L_34)
.L_34:
        /*00c0*/ 	.word	0x00000000


	//----- nvinfo : EIATTR_CBANK_PARAM_SIZE
	.align		4
.L_35:
        /*00c4*/ 	.byte	0x03, 0x19
        /*00c6*/ 	.short	0x0044


	//----- nvinfo : EIATTR_PARAM_CBANK
	.align		4
        /*00c8*/ 	.byte	0x04, 0x0a
        /*00ca*/ 	.short	(.L_37 - .L_36)
	.align		4
.L_36:
        /*00cc*/ 	.word	index@(.nv.constant0.triton_poi_fused__native_batch_norm_legit_no_training_cat_mul_softplus_tanh_2)
        /*00d0*/ 	.short	0x0210
        /*00d2*/ 	.short	0x0044


	//----- nvinfo : EIATTR_SW_WAR
	.align		4
.L_37:
        /*00d4*/ 	.byte	0x04, 0x36
        /*00d6*/ 	.short	(.L_39 - .L_38)
.L_38:
        /*00d8*/ 	.word	0x00000008
.L_39:


//--------------------- .nv.callgraph             --------------------------
	.section	.nv.callgraph,"",@"SHT_CUDA_CALLGRAPH"
	.align	4
	.sectionentsize	8
	.align		4
        /*0000*/ 	.word	0x00000000
	.align		4
        /*0004*/ 	.word	0xffffffff
	.align		4
        /*0008*/ 	.word	0x00000000
	.align		4
        /*000c*/ 	.word	0xfffffffe
	.align		4
        /*0010*/ 	.word	0x00000000
	.align		4
        /*0014*/ 	.word	0xfffffffd
	.align		4
        /*0018*/ 	.word	0x00000000
	.align		4
        /*001c*/ 	.word	0xfffffffc


//--------------------- .nv.constant4             --------------------------
	.section	.nv.constant4,"a",@progbits
	.align	8
	.align		8
.nv.constant4:
        /*0000*/ 	.dword	_$_str
	.align		8
        /*0008*/ 	.dword	_$_str_$_2


//--------------------- .text.triton_poi_fused__native_batch_norm_legit_no_training_cat_mul_softplus_tanh_2 --------------------------
	.section	.text.triton_poi_fused__native_batch_norm_legit_no_training_cat_mul_softplus_tanh_2,"ax",@progbits
	.align	128
        .global         triton_poi_fused__native_batch_norm_legit_no_training_cat_mul_softplus_tanh_2
        .type           triton_poi_fused__native_batch_norm_legit_no_training_cat_mul_softplus_tanh_2,@function
        .size           triton_poi_fused__native_batch_norm_legit_no_training_cat_mul_softplus_tanh_2,(.L_x_21 - triton_poi_fused__native_batch_norm_legit_no_training_cat_mul_softplus_tanh_2)
        .other          triton_poi_fused__native_batch_norm_legit_no_training_cat_mul_softplus_tanh_2,@"STO_CUDA_ENTRY STV_DEFAULT"
triton_poi_fused__native_batch_norm_legit_no_training_cat_mul_softplus_tanh_2:
.text.triton_poi_fused__native_batch_norm_legit_no_training_cat_mul_softplus_tanh_2:
[----:B------:R-:W0:Y:S01]  /*0000*/  LDC R1, c[0x0][0x28] ;  /* 0x00000a00ff017b82 */ /* 0x000e220000000800 */
[----:B------:R-:W1:Y:S07]  /*0010*/  S2R R0, SR_TID.X ;  /* 0x0000000000007919 */ /* 0x000e6e0000002100 */
[----:B------:R-:W2:Y:S01]  /*0020*/  LDC.64 R16, c[0x0][0x218] ;  /* 0x00008600ff107b82 */ /* 0x000ea20000000a00 */
[----:B------:R-:W-:Y:S01]  /*0030*/  ULDC.64 UR4, c[0x0][0x208] ;  /* 0x0000820000047ab9 */ /* 0x000fe20000000a00 */
[----:B------:R-:W3:Y:S06]  /*0040*/  S2R R3, SR_CTAID.X ;  /* 0x0000000000037919 */ /* 0x000eec0000002500 */
[----:B------:R-:W4:Y:S08]  /*0050*/  LDC.64 R22, c[0x0][0x228] ;  /* 0x00008a00ff167b82 */ /* 0x000f300000000a00 */
[----:B------:R-:W2:Y:S08]  /*0060*/  LDC.64 R4, c[0x0][0x230] ;  /* 0x00008c00ff047b82 */ /* 0x000eb00000000a00 */
[----:B------:R-:W4:Y:S01]  /*0070*/  LDC.64 R6, c[0x0][0x240] ;  /* 0x00009000ff067b82 */ /* 0x000f220000000a00 */
[----:B-1----:R-:W-:-:S07]  /*0080*/  SHF.L.U32 R0, R0, 0x1, RZ ;  /* 0x0000000100007819 */ /* 0x002fce00000006ff */
[----:B------:R-:W1:Y:S01]  /*0090*/  LDC.64 R8, c[0x0][0x238] ;  /* 0x00008e00ff087b82 */ /* 0x000e620000000a00 */
[----:B------:R-:W-:-:S04]  /*00a0*/  LOP3.LUT R0, R0, 0xfe, RZ, 0xc0, !PT ;  /* 0x000000fe00007812 */ /* 0x000fc800078ec0ff */
[----:B---3--:R-:W-:-:S04]  /*00b0*/  LEA R10, R3, R0, 0x8 ;  /* 0x00000000030a7211 */ /* 0x008fc800078e40ff */
[----:B------:R-:W-:-:S04]  /*00c0*/  SHF.R.S32.HI R3, RZ, 0x1f, R10 ;  /* 0x0000001fff037819 */ /* 0x000fc8000001140a */
[CC--:B------:R-:W-:Y:S02]  /*00d0*/  LEA.HI R0, R3.reuse, R10.reuse, RZ, 0x4 ;  /* 0x0000000a03007211 */ /* 0x0c0fe400078f20ff */
[----:B------:R-:W-:Y:S02]  /*00e0*/  LEA.HI R3, R3, R10, RZ, 0x7 ;  /* 0x0000000a03037211 */ /* 0x000fe400078f38ff */
[----:B------:R-:W-:Y:S02]  /*00f0*/  SHF.R.S32.HI R19, RZ, 0x4, R0 ;  /* 0x00000004ff137819 */ /* 0x000fe40000011400 */
[----:B------:R-:W-:Y:S02]  /*0100*/  SHF.R.S32.HI R21, RZ, 0x7, R3 ;  /* 0x00000007ff157819 */ /* 0x000fe40000011403 */
[----:B------:R-:W-:Y:S02]  /*0110*/  LEA.HI R2, R19, R19, RZ, 0x3 ;  /* 0x0000001313027211 */ /* 0x000fe400078f18ff */
[----:B------:R-:W-:-:S02]  /*0120*/  LOP3.LUT R3, R3, 0xffffff80, RZ, 0xc0, !PT ;  /* 0xffffff8003037812 */ /* 0x000fc400078ec0ff */
[----:B------:R-:W-:Y:S02]  /*0130*/  LOP3.LUT R2, R2, 0xfffffff8, RZ, 0xc0, !PT ;  /* 0xfffffff802027812 */ /* 0x000fe400078ec0ff */
[----:B------:R-:W-:Y:S02]  /*0140*/  SHF.L.U32 R21, R21, 0x6, RZ ;  /* 0x0000000615157819 */ /* 0x000fe400000006ff */
[----:B------:R-:W-:Y:S02]  /*0150*/  IADD3 R19, R19, -R2, RZ ;  /* 0x8000000213137210 */ /* 0x000fe40007ffe0ff */
[----:B------:R-:W-:Y:S02]  /*0160*/  IADD3 R3, R21, R10, -R3 ;  /* 0x0000000a15037210 */ /* 0x000fe40007ffe803 */
[----:B------:R-:W-:-:S03]  /*0170*/  ISETP.GE.AND P1, PT, R19, 0x4, PT ;  /* 0x000000041300780c */ /* 0x000fc60003f26270 */
[----:B--2---:R-:W-:Y:S01]  /*0180*/  IMAD.WIDE R16, R3, 0x4, R16 ;  /* 0x0000000403107825 */ /* 0x004fe200078e0210 */
[----:B------:R-:W-:Y:S02]  /*0190*/  ISETP.LT.AND P2, PT, R10, 0x200, !P1 ;  /* 0x000002000a00780c */ /* 0x000fe40004f41270 */
[----:B------:R-:W-:-:S11]  /*01a0*/  CS2R R2, SRZ ;  /* 0x0000000000027805 */ /* 0x000fd6000001ff00 */
[----:B------:R2:W3:Y:S01]  /*01b0*/  @P2 LDG.E.64 R2, desc[UR4][R16.64] ;  /* 0x0000000410022981 */ /* 0x0004e2000c1e1b00 */
[----:B------:R-:W-:Y:S02]  /*01c0*/  ISETP.GE.AND P0, PT, R10, 0x200, PT ;  /* 0x000002000a00780c */ /* 0x000fe40003f06270 */
[----:B------:R-:W-:Y:S02]  /*01d0*/  CS2R R14, SRZ ;  /* 0x00000000000e7805 */ /* 0x000fe4000001ff00 */
[----:B------:R-:W-:Y:S01]  /*01e0*/  CS2R R12, SRZ ;  /* 0x00000000000c7805 */ /* 0x000fe2000001ff00 */
[----:B----4-:R-:W-:-:S08]  /*01f0*/  IMAD.WIDE R22, R19, 0x4, R22 ;  /* 0x0000000413167825 */ /* 0x010fd000078e0216 */
[----:B------:R-:W5:Y:S04]  /*0200*/  @!P0 LDG.E.EL R15, desc[UR4][R22.64] ;  /* 0x00000004160f8981 */ /* 0x000f68000c2e1900 */
[----:B------:R4:W5:Y:S01]  /*0210*/  @!P0 LDG.E.EL R12, desc[UR4][R22.64] ;  /* 0x00000004160c8981 */ /* 0x000962000c2e1900 */
[----:B--2---:R-:W-:Y:S01]  /*0220*/  CS2R R16, SRZ ;  /* 0x0000000000107805 */ /* 0x004fe2000001ff00 */
[C---:B0-----:R-:W-:Y:S01]  /*0230*/  IMAD.WIDE R4, R19.reuse, 0x4, R4 ;  /* 0x0000000413047825 */ /* 0x041fe200078e0204 */
[----:B------:R-:W-:Y:S01]  /*0240*/  MOV R18, RZ ;  /* 0x000000ff00127202 */ /* 0x000fe20000000f00 */
[----:B------:R-:W-:Y:S02]  /*0250*/  HFMA2.MMA R11, -RZ, RZ, 0, 0 ;  /* 0x00000000ff0b7435 */ /* 0x000fe400000001ff */
[C---:B------:R-:W-:Y:S01]  /*0260*/  IMAD.WIDE R6, R19.reuse, 0x4, R6 ;  /* 0x0000000413067825 */ /* 0x040fe200078e0206 */
[----:B------:R-:W5:Y:S03]  /*0270*/  @!P0 LDG.E.EL R17, desc[UR4][R4.64] ;  /* 0x0000000404118981 */ /* 0x000f66000c2e1900 */
[----:B-1----:R-:W-:Y:S01]  /*0280*/  IMAD.WIDE R8, R19, 0x4, R8 ;  /* 0x0000000413087825 */ /* 0x002fe200078e0208 */
[----:B------:R0:W5:Y:S04]  /*0290*/  @!P0 LDG.E.EL R14, desc[UR4][R4.64] ;  /* 0x00000004040e8981 */ /* 0x000168000c2e1900 */
[----:B------:R-:W5:Y:S04]  /*02a0*/  @!P0 LDG.E.EL R13, desc[UR4][R6.64] ;  /* 0x00000004060d8981 */ /* 0x000f68000c2e1900 */
[----:B------:R1:W5:Y:S04]  /*02b0*/  @!P0 LDG.E.EL R18, desc[UR4][R6.64] ;  /* 0x0000000406128981 */ /* 0x000368000c2e1900 */
[----:B------:R-:W5:Y:S04]  /*02c0*/  @!P0 LDG.E.EL R16, desc[UR4][R8.64] ;  /* 0x0000000408108981 */ /* 0x000f68000c2e1900 */
[----:B------:R2:W5:Y:S01]  /*02d0*/  @!P0 LDG.E.EL R11, desc[UR4][R8.64] ;  /* 0x00000004080b8981 */ /* 0x000562000c2e1900 */
[----:B------:R-:W-:Y:S01]  /*02e0*/  HFMA2.MMA R25, -RZ, RZ, 1.625, 0 ;  /* 0x3e800000ff197435 */ /* 0x000fe200000001ff */
[----:B------:R-:W-:Y:S01]  /*02f0*/  BSSY B0, `(.L_x_0) ;  /* 0x000003f000007945 */ /* 0x000fe20003800000 */
[----:B---3--:R-:W-:-:S02]  /*0300*/  SEL R20, R2, RZ, P2 ;  /* 0x000000ff02147207 */ /* 0x008fc40001000000 */
[----:B------:R-:W-:-:S03]  /*0310*/  SEL R3, R3, RZ, P2 ;  /* 0x000000ff03037207 */ /* 0x000fc60001000000 */
[----:B------:R-:W-:Y:S02]  /*0320*/  FMUL R2, R20, 1.4426950216293334961 ;  /* 0x3fb8aa3b14027820 */ /* 0x000fe40000400000 */
[----:B----4-:R-:W-:-:S03]  /*0330*/  FMUL R22, R3, 1.4426950216293334961 ;  /* 0x3fb8aa3b03167820 */ /* 0x010fc60000400000 */
[----:B------:R-:W-:Y:S02]  /*0340*/  FSETP.GEU.AND P2, PT, R2, -126, PT ;  /* 0xc2fc00000200780b */ /* 0x000fe40003f4e000 */
[----:B------:R-:W-:-:S11]  /*0350*/  FSETP.GEU.AND P3, PT, R22, -126, PT ;  /* 0xc2fc00001600780b */ /* 0x000fd60003f6e000 */
[----:B------:R-:W-:Y:S02]  /*0360*/  @!P2 FMUL R2, R2, 0.5 ;  /* 0x3f0000000202a820 */ /* 0x000fe40000400000 */
[----:B------:R-:W-:Y:S02]  /*0370*/  @!P3 FMUL R22, R22, 0.5 ;  /* 0x3f0000001616b820 */ /* 0x000fe40000400000 */
[----:B0-----:R-:W0:Y:S08]  /*0380*/  MUFU.EX2 R4, R2 ;  /* 0x0000000200047308 */ /* 0x001e300000000800 */
[----:B------:R-:W3:Y:S01]  /*0390*/  MUFU.EX2 R5, R22 ;  /* 0x0000001600057308 */ /* 0x000ee20000000800 */
[----:B0-----:R-:W-:-:S04]  /*03a0*/  @!P2 FMUL R4, R4, R4 ;  /* 0x000000040404a220 */ /* 0x001fc80000400000 */
[----:B-1----:R-:W-:Y:S01]  /*03b0*/  FADD.FTZ.RZ R6, R4, 1 ;  /* 0x3f80000004067421 */ /* 0x002fe2000001c000 */
[----:B---3--:R-:W-:-:S04]  /*03c0*/  @!P3 FMUL R5, R5, R5 ;  /* 0x000000050505b220 */ /* 0x008fc80000400000 */
[----:B------:R-:W-:Y:S01]  /*03d0*/  IADD3 R6, R6, -0x3f400000, RZ ;  /* 0xc0c0000006067810 */ /* 0x000fe20007ffe0ff */
[----:B--2---:R-:W-:-:S03]  /*03e0*/  FADD.FTZ.RZ R8, R5, 1 ;  /* 0x3f80000005087421 */ /* 0x004fc6000001c000 */
[----:B------:R-:W-:Y:S02]  /*03f0*/  LOP3.LUT R7, R6, 0xff800000, RZ, 0xc0, !PT ;  /* 0xff80000006077812 */ /* 0x000fe400078ec0ff */
[----:B------:R-:W-:-:S04]  /*0400*/  IADD3 R6, R8, -0x3f400000, RZ ;  /* 0xc0c0000008067810 */ /* 0x000fc80007ffe0ff */
[----:B------:R-:W-:Y:S02]  /*0410*/  LOP3.LUT R6, R6, 0xff800000, RZ, 0xc0, !PT ;  /* 0xff80000006067812 */ /* 0x000fe400078ec0ff */
[----:B------:R-:W-:Y:S02]  /*0420*/  IADD3 R2, -R7, 0x40800000, RZ ;  /* 0x4080000007027810 */ /* 0x000fe40007ffe1ff */
[----:B------:R-:W-:Y:S02]  /*0430*/  IADD3 R22, -R6, 0x40800000, RZ ;  /* 0x4080000006167810 */ /* 0x000fe40007ffe1ff */
[----:B------:R-:W-:Y:S01]  /*0440*/  IADD3 R23, R4, -R7, RZ ;  /* 0x8000000704177210 */ /* 0x000fe20007ffe0ff */
[-C--:B------:R-:W-:Y:S01]  /*0450*/  FFMA.FTZ R8, R2, R25.reuse, -1 ;  /* 0xbf80000002087423 */ /* 0x080fe20000010019 */
[----:B------:R-:W-:Y:S01]  /*0460*/  IADD3 R9, R5, -R6, RZ ;  /* 0x8000000605097210 */ /* 0x000fe20007ffe0ff */
[----:B------:R-:W-:Y:S01]  /*0470*/  FFMA.FTZ R22, R22, R25, -1 ;  /* 0xbf80000016167423 */ /* 0x000fe20000010019 */
[----:B------:R-:W-:Y:S01]  /*0480*/  MOV R2, 0x3d39bf78 ;  /* 0x3d39bf7800027802 */ /* 0x000fe20000000f00 */
[----:B------:R-:W-:-:S02]  /*0490*/  FADD R23, R23, R8 ;  /* 0x0000000817177221 */ /* 0x000fc40000000000 */
[----:B------:R-:W-:Y:S02]  /*04a0*/  FADD R9, R9, R22 ;  /* 0x0000001609097221 */ /* 0x000fe40000000000 */
[-C--:B------:R-:W-:Y:S02]  /*04b0*/  FFMA.FTZ R8, R23, -R2.reuse, 0.10546888411045074463 ;  /* 0x3dd8001217087423 */ /* 0x080fe40000010802 */
[----:B------:R-:W-:Y:S02]  /*04c0*/  FFMA.FTZ R22, R9, -R2, 0.10546888411045074463 ;  /* 0x3dd8001209167423 */ /* 0x000fe40000010802 */
[----:B------:R-:W-:Y:S02]  /*04d0*/  FFMA.FTZ R8, R23, R8, -0.13229703903198242188 ;  /* 0xbe0778e017087423 */ /* 0x000fe40000010008 */
[----:B------:R-:W-:Y:S02]  /*04e0*/  FFMA.FTZ R22, R9, R22, -0.13229703903198242188 ;  /* 0xbe0778e009167423 */ /* 0x000fe40000010016 */
[----:B------:R-:W-:-:S02]  /*04f0*/  FFMA.FTZ R8, R23, R8, 0.14491446316242218018 ;  /* 0x3e14647517087423 */ /* 0x000fc40000010008 */
[----:B------:R-:W-:Y:S02]  /*0500*/  FFMA.FTZ R22, R9, R22, 0.14491446316242218018 ;  /* 0x3e14647509167423 */ /* 0x000fe40000010016 */
[----:B------:R-:W-:Y:S02]  /*0510*/  FFMA.FTZ R8, R23, R8, -0.16641564667224884033 ;  /* 0xbe2a68dd17087423 */ /* 0x000fe40000010008 */
[----:B------:R-:W-:Y:S02]  /*0520*/  FFMA.FTZ R22, R9, R22, -0.16641564667224884033 ;  /* 0xbe2a68dd09167423 */ /* 0x000fe40000010016 */
[----:B------:R-:W-:Y:S02]  /*0530*/  FFMA.FTZ R8, R23, R8, 0.19988867640495300293 ;  /* 0x3e4caf9e17087423 */ /* 0x000fe40000010008 */
[----:B------:R-:W-:Y:S02]  /*0540*/  FFMA.FTZ R22, R9, R22, 0.19988867640495300293 ;  /* 0x3e4caf9e09167423 */ /* 0x000fe40000010016 */
[----:B------:R-:W-:-:S02]  /*0550*/  FFMA.FTZ R8, R23, R8, -0.25000196695327758789 ;  /* 0xbe80004217087423 */ /* 0x000fc40000010008 */
[----:B------:R-:W-:Y:S01]  /*0560*/  FFMA.FTZ R22, R9, R22, -0.25000196695327758789 ;  /* 0xbe80004209167423 */ /* 0x000fe20000010016 */
[----:B------:R-:W-:Y:S01]  /*0570*/  ISETP.GE.U32.AND P3, PT, R4, 0x7f800000, PT ;  /* 0x7f8000000400780c */ /* 0x000fe20003f66070 */
[----:B------:R-:W-:Y:S02]  /*0580*/  FFMA.FTZ R8, R23, R8, 0.33333510160446166992 ;  /* 0x3eaaaae617087423 */ /* 0x000fe40000010008 */
[----:B------:R-:W-:Y:S02]  /*0590*/  FFMA.FTZ R22, R9, R22, 0.33333510160446166992 ;  /* 0x3eaaaae609167423 */ /* 0x000fe40000010016 */
[----:B------:R-:W-:Y:S02]  /*05a0*/  FFMA.FTZ R8, R23, R8, -0.5 ;  /* 0xbf00000017087423 */ /* 0x000fe40000010008 */
[----:B------:R-:W-:Y:S01]  /*05b0*/  FFMA.FTZ R22, R9, R22, -0.5 ;  /* 0xbf00000009167423 */ /* 0x000fe20000010016 */
[----:B------:R-:W-:Y:S01]  /*05c0*/  I2FP.F32.S32 R6, R6 ;  /* 0x0000000600067245 */ /* 0x000fe20000201400 */
[----:B------:R-:W-:Y:S01]  /*05d0*/  FMUL R8, R23, R8 ;  /* 0x0000000817087220 */ /* 0x000fe20000400000 */
[----:B------:R-:W-:Y:S01]  /*05e0*/  I2FP.F32.S32 R7, R7 ;  /* 0x0000000700077245 */ /* 0x000fe20000201400 */
[----:B------:R-:W-:-:S02]  /*05f0*/  FMUL R22, R9, R22 ;  /* 0x0000001609167220 */ /* 0x000fc40000400000 */
[----:B------:R-:W-:Y:S01]  /*0600*/  FFMA.FTZ R8, R23, R8, R23 ;  /* 0x0000000817087223 */ /* 0x000fe20000010017 */
[----:B------:R-:W-:Y:S01]  /*0610*/  FMUL R6, R6, 1.1920928955078125e-07 ;  /* 0x3400000006067820 */ /* 0x000fe20000400000 */
[----:B------:R-:W-:Y:S01]  /*0620*/  FFMA.FTZ R9, R9, R22, R9 ;  /* 0x0000001609097223 */ /* 0x000fe20000010009 */
[----:B------:R-:W-:Y:S01]  /*0630*/  FMUL R7, R7, 1.1920928955078125e-07 ;  /* 0x3400000007077820 */ /* 0x000fe20000400000 */
[----:B------:R-:W-:Y:S02]  /*0640*/  FSETP.GT.AND P2, PT, R20, 20, PT ;  /* 0x41a000001400780b */ /* 0x000fe40003f44000 */
[----:B------:R-:W-:Y:S01]  /*0650*/  ISETP.GE.U32.AND P5, PT, R5, 0x7f800000, PT ;  /* 0x7f8000000500780c */ /* 0x000fe20003fa6070 */
[----:B------:R-:W-:Y:S01]  /*0660*/  FFMA.FTZ R22, R6, 0.69314718246459960938, R9 ;  /* 0x3f31721806167823 */ /* 0x000fe20000010009 */
[----:B------:R-:W-:Y:S01]  /*0670*/  FFMA.FTZ R7, R7, 0.69314718246459960938, R8 ;  /* 0x3f31721807077823 */ /* 0x000fe20000010008 */
[----:B------:R-:W-:Y:S10]  /*0680*/  @!P3 BRA `(.L_x_1) ;  /* 0x000000000014b947 */ /* 0x000ff40003800000 */
[C---:B------:R-:W-:Y:S02]  /*0690*/  ISETP.GE.AND P3, PT, R4.reuse, -0x407fffff, PT ;  /* 0xbf8000010400780c */ /* 0x040fe40003f66270 */
[----:B------:R-:W-:-:S11]  /*06a0*/  FSETP.NEU.AND P4, PT, R4, RZ, PT ;  /* 0x000000ff0400720b */ /* 0x000fd60003f8d000 */
[----:B------:R-:W-:-:S05]  /*06b0*/  @P3 MOV R9, 0x7f800000 ;  /* 0x7f80000000093802 */ /* 0x000fca0000000f00 */
[----:B------:R-:W-:-:S05]  /*06c0*/  @P3 FFMA.FTZ R7, R4, R9, +INF ;  /* 0x7f80000004073423 */ /* 0x000fca0000010009 */
[----:B------:R-:W-:-:S07]  /*06d0*/  FSEL R7, R7, -RZ, P4 ;  /* 0x800000ff07077208 */ /* 0x000fce0002000000 */
.L_x_1:
[----:B------:R-:W-:Y:S05]  /*06e0*/  BSYNC B0 ;  /* 0x0000000000007941 */ /* 0x000fea0003800000 */
.L_x_0:
[----:B------:R-:W-:Y:S04]  /*06f0*/  BSSY B0, `(.L_x_2) ;  /* 0x0000007000007945 */ /* 0x000fe80003800000 */
[----:B------:R-:W-:Y:S05]  /*0700*/  @!P5 BRA `(.L_x_3) ;  /* 0x000000000014d947 */ /* 0x000fea0003800000 */
[C---:B------:R-:W-:Y:S02]  /*0710*/  ISETP.GE.AND P3, PT, R5.reuse, -0x407fffff, PT ;  /* 0xbf8000010500780c */ /* 0x040fe40003f66270 */
[----:B------:R-:W-:-:S11]  /*0720*/  FSETP.NEU.AND P4, PT, R5, RZ, PT ;  /* 0x000000ff0500720b */ /* 0x000fd60003f8d000 */
[----:B------:R-:W-:-:S05]  /*0730*/  @P3 MOV R4, 0x7f800000 ;  /* 0x7f80000000043802 */ /* 0x000fca0000000f00 */
[----:B------:R-:W-:-:S05]  /*0740*/  @P3 FFMA.FTZ R22, R5, R4, +INF ;  /* 0x7f80000005163423 */ /* 0x000fca0000010004 */
[----:B------:R-:W-:-:S07]  /*0750*/  FSEL R22, R22, -RZ, P4 ;  /* 0x800000ff16167208 */ /* 0x000fce0002000000 */
.L_x_3:
[----:B------:R-:W-:Y:S05]  /*0760*/  BSYNC B0 ;  /* 0x0000000000007941 */ /* 0x000fea0003800000 */
.L_x_2:
[----:B------:R-:W-:Y:S01]  /*0770*/  FSEL R6, R20, R7, P2 ;  /* 0x0000000714067208 */ /* 0x000fe20001000000 */
[----:B------:R-:W-:Y:S01]  /*0780*/  BSSY B0, `(.L_x_4) ;  /* 0x0000018000007945 */ /* 0x000fe20003800000 */
[C---:B------:R-:W-:Y:S02]  /*0790*/  FSETP.GT.AND P2, PT, R3.reuse, 20, PT ;  /* 0x41a000000300780b */ /* 0x040fe40003f44000 */
[----:B------:R-:W-:Y:S01]  /*07a0*/  LOP3.LUT R5, R0, 0xfffffff0, RZ, 0xc0, !PT ;  /* 0xfffffff000057812 */ /* 0x000fe200078ec0ff */
[----:B------:R-:W-:Y:S01]  /*07b0*/  FADD.FTZ R9, |R6|, -RZ ;  /* 0x800000ff06097221 */ /* 0x000fe20000010200 */
[----:B------:R-:W-:-:S04]  /*07c0*/  FSEL R4, R3, R22, P2 ;  /* 0x0000001603047208 */ /* 0x000fc80001000000 */
[----:B------:R-:W-:-:S13]  /*07d0*/  FSETP.GE.AND P3, PT, R9, 0.60000002384185791016, PT ;  /* 0x3f19999a0900780b */ /* 0x000fda0003f66000 */
[----:B------:R-:W-:Y:S05]  /*07e0*/  @!P3 BRA `(.L_x_5) ;  /* 0x000000000028b947 */ /* 0x000fea0003800000 */
[C---:B------:R-:W-:Y:S01]  /*07f0*/  FMUL R0, R9.reuse, 2.8853900432586669922 ;  /* 0x4038aa3b09007820 */ /* 0x040fe20000400000 */
[----:B------:R-:W-:Y:S01]  /*0800*/  HFMA2.MMA R8, -RZ, RZ, 1.875, 0 ;  /* 0x3f800000ff087435 */ /* 0x000fe200000001ff */
[----:B------:R-:W-:-:S04]  /*0810*/  FSETP.GE.AND P2, PT, R9, 9.010913848876953125, PT ;  /* 0x41102cb40900780b */ /* 0x000fc80003f46000 */
[----:B------:R-:W0:Y:S02]  /*0820*/  MUFU.EX2 R0, R0 ;  /* 0x0000000000007308 */ /* 0x000e240000000800 */
[----:B0-----:R-:W-:-:S06]  /*0830*/  FADD R7, R0, 1 ;  /* 0x3f80000000077421 */ /* 0x001fcc0000000000 */
[----:B------:R-:W0:Y:S02]  /*0840*/  MUFU.RCP R7, R7 ;  /* 0x0000000700077308 */ /* 0x000e240000001000 */
[----:B0-----:R-:W-:-:S05]  /*0850*/  FFMA.FTZ R8, R7, -2, R8 ;  /* 0xc000000007087823 */ /* 0x001fca0000010008 */
[----:B------:R-:W-:-:S04]  /*0860*/  FSEL R9, R8, 1, !P2 ;  /* 0x3f80000008097808 */ /* 0x000fc80005000000 */
[----:B------:R-:W-:Y:S01]  /*0870*/  LOP3.LUT R9, R9, 0x80000000, R6, 0xf8, !PT ;  /* 0x8000000009097812 */ /* 0x000fe200078ef806 */
[----:B------:R-:W-:Y:S06]  /*0880*/  BRA `(.L_x_6) ;  /* 0x00000000001c7947 */ /* 0x000fec0003800000 */
.L_x_5:
[----:B------:R-:W-:Y:S01]  /*0890*/  MOV R0, 0x3c80f082 ;  /* 0x3c80f08200007802 */ /* 0x000fe20000000f00 */
[----:B------:R-:W-:-:S04]  /*08a0*/  FMUL R7, R6, R6 ;  /* 0x0000000606077220 */ /* 0x000fc80000400000 */
[----:B------:R-:W-:-:S04]  /*08b0*/  FFMA.FTZ R0, R7, R0, -0.052303962409496307373 ;  /* 0xbd563cae07007423 */ /* 0x000fc80000010000 */
[----:B------:R-:W-:-:S04]  /*08c0*/  FFMA.FTZ R0, R7, R0, 0.1331529766321182251 ;  /* 0x3e08594107007423 */ /* 0x000fc80000010000 */
[----:B------:R-:W-:-:S04]  /*08d0*/  FFMA.FTZ R0, R7, R0, -0.33332768082618713379 ;  /* 0xbeaaa9ed07007423 */ /* 0x000fc80000010000 */
[----:B------:R-:W-:-:S04]  /*08e0*/  FFMA.FTZ R7, R7, R0, RZ ;  /* 0x0000000007077223 */ /* 0x000fc800000100ff */
[----:B------:R-:W-:-:S07]  /*08f0*/  FFMA.FTZ R9, R6, R7, R6 ;  /* 0x0000000706097223 */ /* 0x000fce0000010006 */
.L_x_6:
[----:B------:R-:W-:Y:S05]  /*0900*/  BSYNC B0 ;  /* 0x0000000000007941 */ /* 0x000fea0003800000 */
.L_x_4:
[----:B------:R-:W-:Y:S01]  /*0910*/  FADD.FTZ R8, |R4|, -RZ ;  /* 0x800000ff04087221 */ /* 0x000fe20000010200 */
[----:B------:R-:W-:Y:S01]  /*0920*/  BSSY B0, `(.L_x_7) ;  /* 0x0000015000007945 */ /* 0x000fe20003800000 */
[----:B------:R-:W-:-:S03]  /*0930*/  IADD3 R6, R10, -R5, RZ ;  /* 0x800000050a067210 */ /* 0x000fc60007ffe0ff */
        /* <DEDUP_REMOVED lines=12> */
.L_x_8:
[----:B------:R-:W-:Y:S01]  /*0a00*/  MOV R0, 0x3c80f082 ;  /* 0x3c80f08200007802 */ /* 0x000fe20000000f00 */
[----:B------:R-:W-:-:S04]  /*0a10*/  FMUL R5, R4, R4 ;  /* 0x0000000404057220 */ /* 0x000fc80000400000 */
[----:B------:R-:W-:-:S04]  /*0a20*/  FFMA.FTZ R0, R5, R0, -0.052303962409496307373 ;  /* 0xbd563cae05007423 */ /* 0x000fc80000010000 */
[----:B------:R-:W-:-:S04]  /*0a30*/  FFMA.FTZ R0, R5, R0, 0.1331529766321182251 ;  /* 0x3e08594105007423 */ /* 0x000fc80000010000 */
[----:B------:R-:W-:-:S04]  /*0a40*/  FFMA.FTZ R0, R5, R0, -0.33332768082618713379 ;  /* 0xbeaaa9ed05007423 */ /* 0x000fc80000010000 */
[----:B------:R-:W-:-:S04]  /*0a50*/  FFMA.FTZ R5, R5, R0, RZ ;  /* 0x0000000005057223 */ /* 0x000fc800000100ff */
[----:B------:R-:W-:-:S07]  /*0a60*/  FFMA.FTZ R0, R4, R5, R4 ;  /* 0x0000000504007223 */ /* 0x000fce0000010004 */
.L_x_9:
[----:B------:R-:W-:Y:S05]  /*0a70*/  BSYNC B0 ;  /* 0x0000000000007941 */ /* 0x000fea0003800000 */
.L_x_7:
[C---:B------:R-:W-:Y:S01]  /*0a80*/  SHF.L.U32 R4, R19.reuse, 0x4, RZ ;  /* 0x0000000413047819 */ /* 0x040fe200000006ff */
[----:B------:R-:W-:Y:S01]  /*0a90*/  ULDC.64 UR6, c[0x0][0x220] ;  /* 0x0000880000067ab9 */ /* 0x000fe20000000a00 */
[--C-:B------:R-:W-:Y:S02]  /*0aa0*/  SHF.R.S32.HI R5, RZ, 0x1f, R21.reuse ;  /* 0x0000001fff057819 */ /* 0x100fe40000011415 */
[----:B------:R-:W-:Y:S02]  /*0ab0*/  IADD3 R21, P3, P4, R4, R6, R21 ;  /* 0x0000000604157210 */ /* 0x000fe40007c7e015 */
[----:B------:R-:W-:Y:S02]  /*0ac0*/  SHF.R.S32.HI R7, RZ, 0x1f, R6 ;  /* 0x0000001fff077819 */ /* 0x000fe40000011406 */
[----:B------:R-:W-:Y:S02]  /*0ad0*/  SHF.R.S32.HI R4, RZ, 0x1f, R4 ;  /* 0x0000001fff047819 */ /* 0x000fe40000011404 */
[----:B------:R-:W-:-:S02]  /*0ae0*/  ISETP.GT.AND P2, PT, R19, 0x3, !P0 ;  /* 0x000000031300780c */ /* 0x000fc40004744270 */
[----:B------:R-:W-:Y:S02]  /*0af0*/  IADD3.X R8, R4, R7, R5, P3, P4 ;  /* 0x0000000704087210 */ /* 0x000fe40001fe8405 */
[----:B------:R-:W-:Y:S02]  /*0b00*/  CS2R R6, SRZ ;  /* 0x0000000000067805 */ /* 0x000fe4000001ff00 */
[----:B------:R-:W-:-:S04]  /*0b10*/  LEA R4, P3, R21, UR6, 0x2 ;  /* 0x0000000615047c11 */ /* 0x000fc8000f8610ff */
[----:B------:R-:W-:-:S05]  /*0b20*/  LEA.HI.X R5, R21, UR7, R8, 0x2, P3 ;  /* 0x0000000715057c11 */ /* 0x000fca00098f1408 */
[----:B------:R0:W2:Y:S01]  /*0b30*/  @P2 LDG.E.64 R6, desc[UR4][R4.64+-0x100] ;  /* 0xffff000404062981 */ /* 0x0000a2000c1e1b00 */
[----:B-----5:R-:W-:Y:S01]  /*0b40*/  FADD R17, R17, 9.9999997473787516356e-06 ;  /* 0x3727c5ac11117421 */ /* 0x020fe20000000000 */
[----:B------:R-:W-:Y:S01]  /*0b50*/  FADD R14, R14, 9.9999997473787516356e-06 ;  /* 0x3727c5ac0e0e7421 */ /* 0x000fe20000000000 */
[----:B------:R-:W-:Y:S01]  /*0b60*/  FMUL R20, R20, R9 ;  /* 0x0000000914147220 */ /* 0x000fe20000400000 */
[----:B------:R-:W-:Y:S01]  /*0b70*/  FMUL R21, R3, R0 ;  /* 0x0000000003157220 */ /* 0x000fe20000400000 */
[----:B------:R-:W1:Y:S01]  /*0b80*/  MUFU.SQRT R8, R17 ;  /* 0x0000001100087308 */ /* 0x000e620000002000 */
[----:B------:R-:W-:Y:S01]  /*0b90*/  BSSY B0, `(.L_x_10) ;  /* 0x0000056000007945 */ /* 0x000fe20003800000 */
[----:B0-----:R-:W-:-:S06]  /*0ba0*/  HFMA2.MMA R4, -RZ, RZ, 1.875, 0 ;  /* 0x3f800000ff047435 */ /* 0x001fcc00000001ff */
[----:B------:R-:W0:Y:S01]  /*0bb0*/  MUFU.SQRT R19, R14 ;  /* 0x0000000e00137308 */ /* 0x000e220000002000 */
[C---:B-1----:R-:W-:Y:S02]  /*0bc0*/  FSETP.GT.AND P3, PT, R8.reuse, 8.50705917302346158658e+37, PT ;  /* 0x7e8000000800780b */ /* 0x042fe40003f64000 */
[----:B------:R-:W-:Y:S02]  /*0bd0*/  FSETP.GEU.AND P5, PT, R8, 1.175494350822287508e-38, PT ;  /* 0x008000000800780b */ /* 0x000fe40003fae000 */
[----:B------:R-:W-:Y:S02]  /*0be0*/  FSEL R5, R4, 0.25, !P3 ;  /* 0x3e80000004057808 */ /* 0x000fe40005800000 */
[C---:B0-----:R-:W-:Y:S02]  /*0bf0*/  FSETP.GT.AND P4, PT, R19.reuse, 8.50705917302346158658e+37, PT ;  /* 0x7e8000001300780b */ /* 0x041fe40003f84000 */
[----:B------:R-:W-:-:S05]  /*0c00*/  FSETP.GEU.AND P6, PT, R19, 1.175494350822287508e-38, PT ;  /* 0x008000001300780b */ /* 0x000fca0003fce000 */
[----:B------:R-:W-:Y:S02]  /*0c10*/  @P3 FMUL R8, R8, 0.25 ;  /* 0x3e80000008083820 */ /* 0x000fe40000400000 */
[----:B------:R-:W-:Y:S02]  /*0c20*/  @!P5 FMUL R5, R5, 16777216 ;  /* 0x4b8000000505d820 */ /* 0x000fe40000400000 */
[----:B------:R-:W-:Y:S02]  /*0c30*/  @!P5 FMUL R8, R8, 16777216 ;  /* 0x4b8000000808d820 */ /* 0x000fe40000400000 */
[----:B------:R-:W-:-:S04]  /*0c40*/  @P4 FMUL R19, R19, 0.25 ;  /* 0x3e80000013134820 */ /* 0x000fc80000400000 */
[----:B------:R-:W0:Y:S01]  /*0c50*/  MUFU.RCP R8, R8 ;  /* 0x0000000800087308 */ /* 0x000e220000001000 */
[----:B------:R-:W-:-:S07]  /*0c60*/  @!P6 FMUL R19, R19, 16777216 ;  /* 0x4b8000001313e820 */ /* 0x000fce0000400000 */
[----:B------:R-:W1:Y:S01]  /*0c70*/  MUFU.RCP R19, R19 ;  /* 0x0000001300137308 */ /* 0x000e620000001000 */
[----:B0-----:R-:W-:Y:S01]  /*0c80*/  FMUL R0, R8, R5 ;  /* 0x0000000508007220 */ /* 0x001fe20000400000 */
[----:B--2---:R-:W-:Y:S02]  /*0c90*/  @P1 SEL R20, R6, RZ, P2 ;  /* 0x000000ff06141207 */ /* 0x004fe40001000000 */
[----:B------:R-:W-:Y:S02]  /*0ca0*/  FSEL R6, R4, 0.25, !P4 ;  /* 0x3e80000004067808 */ /* 0x000fe40006000000 */
[----:B------:R-:W-:Y:S01]  /*0cb0*/  @P1 SEL R21, R7, RZ, P2 ;  /* 0x000000ff07151207 */ /* 0x000fe20001000000 */
[----:B------:R-:W-:Y:S02]  /*0cc0*/  FADD R15, R20, -R15 ;  /* 0x8000000f140f7221 */ /* 0x000fe40000000000 */
[----:B------:R-:W-:Y:S02]  /*0cd0*/  @!P6 FMUL R6, R6, 16777216 ;  /* 0x4b8000000606e820 */ /* 0x000fe40000400000 */
[----:B------:R-:W-:Y:S01]  /*0ce0*/  FMUL R0, R15, R0 ;  /* 0x000000000f007220 */ /* 0x000fe20000400000 */
[----:B------:R-:W-:Y:S01]  /*0cf0*/  FADD R12, R21, -R12 ;  /* 0x8000000c150c7221 */ /* 0x000fe20000000000 */
[----:B-1----:R-:W-:-:S02]  /*0d00*/  FMUL R3, R19, R6 ;  /* 0x0000000613037220 */ /* 0x002fc40000400000 */
[----:B------:R-:W-:Y:S02]  /*0d10*/  FFMA R13, R0, R16, R13 ;  /* 0x00000010000d7223 */ /* 0x000fe4000000000d */
[----:B------:R-:W-:Y:S02]  /*0d20*/  FMUL R3, R12, R3 ;  /* 0x000000030c037220 */ /* 0x000fe40000400000 */
[----:B------:R-:W-:Y:S02]  /*0d30*/  FMUL R6, R13, 1.4426950216293334961 ;  /* 0x3fb8aa3b0d067820 */ /* 0x000fe40000400000 */
[----:B------:R-:W-:-:S03]  /*0d40*/  FFMA R11, R3, R11, R18 ;  /* 0x0000000b030b7223 */ /* 0x000fc60000000012 */
[----:B------:R-:W-:Y:S01]  /*0d50*/  FSETP.GEU.AND P1, PT, R6, -126, PT ;  /* 0xc2fc00000600780b */ /* 0x000fe20003f2e000 */
[----:B------:R-:W-:-:S05]  /*0d60*/  FMUL R7, R11, 1.4426950216293334961 ;  /* 0x3fb8aa3b0b077820 */ /* 0x000fca0000400000 */
[----:B------:R-:W-:-:S07]  /*0d70*/  FSETP.GEU.AND P2, PT, R7, -126, PT ;  /* 0xc2fc00000700780b */ /* 0x000fce0003f4e000 */
[----:B------:R-:W-:-:S04]  /*0d80*/  @!P1 FMUL R6, R6, 0.5 ;  /* 0x3f00000006069820 */ /* 0x000fc80000400000 */
[----:B------:R-:W0:Y:S02]  /*0d90*/  MUFU.EX2 R0, R6 ;  /* 0x0000000600007308 */ /* 0x000e240000000800 */
[----:B------:R-:W-:-:S06]  /*0da0*/  @!P2 FMUL R7, R7, 0.5 ;  /* 0x3f0000000707a820 */ /* 0x000fcc0000400000 */
[----:B------:R-:W1:Y:S01]  /*0db0*/  MUFU.EX2 R3, R7 ;  /* 0x0000000700037308 */ /* 0x000e620000000800 */
[----:B0-----:R-:W-:Y:S01]  /*0dc0*/  @!P1 FMUL R0, R0, R0 ;  /* 0x0000000000009220 */ /* 0x001fe20000400000 */
[----:B------:R-:W-:-:S03]  /*0dd0*/  FSETP.GT.AND P1, PT, R13, 20, PT ;  /* 0x41a000000d00780b */ /* 0x000fc60003f24000 */
[----:B------:R-:W-:Y:S01]  /*0de0*/  FADD.FTZ.RZ R5, R0, 1 ;  /* 0x3f80000000057421 */ /* 0x000fe2000001c000 */
[----:B-1----:R-:W-:-:S04]  /*0df0*/  @!P2 FMUL R3, R3, R3 ;  /* 0x000000030303a220 */ /* 0x002fc80000400000 */
[----:B------:R-:W-:Y:S02]  /*0e00*/  IADD3 R5, R5, -0x3f400000, RZ ;  /* 0xc0c0000005057810 */ /* 0x000fe40007ffe0ff */
[----:B------:R-:W-:Y:S01]  /*0e10*/  ISETP.GE.U32.AND P2, PT, R0, 0x7f800000, PT ;  /* 0x7f8000000000780c */ /* 0x000fe20003f46070 */
[----:B------:R-:W-:Y:S01]  /*0e20*/  FADD.FTZ.RZ R8, R3, 1 ;  /* 0x3f80000003087421 */ /* 0x000fe2000001c000 */
[----:B------:R-:W-:Y:S02]  /*0e30*/  LOP3.LUT R5, R5, 0xff800000, RZ, 0xc0, !PT ;  /* 0xff80000005057812 */ /* 0x000fe400078ec0ff */
[----:B------:R-:W-:Y:S02]  /*0e40*/  ISETP.GE.U32.AND P4, PT, R3, 0x7f800000, PT ;  /* 0x7f8000000300780c */ /* 0x000fe40003f86070 */
[----:B------:R-:W-:Y:S02]  /*0e50*/  IADD3 R8, R8, -0x3f400000, RZ ;  /* 0xc0c0000008087810 */ /* 0x000fe40007ffe0ff */
[----:B------:R-:W-:-:S02]  /*0e60*/  IADD3 R15, -R5, 0x40800000, RZ ;  /* 0x40800000050f7810 */ /* 0x000fc40007ffe1ff */
[----:B------:R-:W-:Y:S02]  /*0e70*/  LOP3.LUT R6, R8, 0xff800000, RZ, 0xc0, !PT ;  /* 0xff80000008067812 */ /* 0x000fe400078ec0ff */
[----:B------:R-:W-:Y:S01]  /*0e80*/  IADD3 R9, R0, -R5, RZ ;  /* 0x8000000500097210 */ /* 0x000fe20007ffe0ff */
[----:B------:R-:W-:Y:S01]  /*0e90*/  FFMA.FTZ R8, R15, 0.25, -R4 ;  /* 0x3e8000000f087823 */ /* 0x000fe20000010804 */
[----:B------:R-:W-:Y:S02]  /*0ea0*/  IADD3 R15, -R6, 0x40800000, RZ ;  /* 0x40800000060f7810 */ /* 0x000fe40007ffe1ff */
[----:B------:R-:W-:Y:S01]  /*0eb0*/  IADD3 R7, R3, -R6, RZ ;  /* 0x8000000603077210 */ /* 0x000fe20007ffe0ff */
[----:B------:R-:W-:Y:S01]  /*0ec0*/  FADD R9, R9, R8 ;  /* 0x0000000809097221 */ /* 0x000fe20000000000 */
[----:B------:R-:W-:Y:S01]  /*0ed0*/  I2FP.F32.S32 R6, R6 ;  /* 0x0000000600067245 */ /* 0x000fe20000201400 */
[----:B------:R-:W-:Y:S01]  /*0ee0*/  FFMA.FTZ R12, R15, 0.25, -R4 ;  /* 0x3e8000000f0c7823 */ /* 0x000fe20000010804 */
[----:B------:R-:W-:Y:S01]  /*0ef0*/  I2FP.F32.S32 R5, R5 ;  /* 0x0000000500057245 */ /* 0x000fe20000201400 */
[----:B------:R-:W-:-:S02]  /*0f00*/  FFMA.FTZ R8, R9, -R2, 0.10546888411045074463 ;  /* 0x3dd8001209087423 */ /* 0x000fc40000010802 */
[----:B------:R-:W-:Y:S01]  /*0f10*/  FADD R7, R7, R12 ;  /* 0x0000000c07077221 */ /* 0x000fe20000000000 */
[----:B------:R-:W-:Y:S01]  /*0f20*/  FMUL R6, R6, 1.1920928955078125e-07 ;  /* 0x3400000006067820 */ /* 0x000fe20000400000 */
[----:B------:R-:W-:Y:S01]  /*0f30*/  FFMA.FTZ R8, R9, R8, -0.13229703903198242188 ;  /* 0xbe0778e009087423 */ /* 0x000fe20000010008 */
[----:B------:R-:W-:Y:S01]  /*0f40*/  FMUL R5, R5, 1.1920928955078125e-07 ;  /* 0x3400000005057820 */ /* 0x000fe20000400000 */
[----:B------:R-:W-:Y:S02]  /*0f50*/  FFMA.FTZ R2, R7, -R2, 0.10546888411045074463 ;  /* 0x3dd8001207027423 */ /* 0x000fe40000010802 */
[----:B------:R-:W-:Y:S02]  /*0f60*/  FFMA.FTZ R8, R9, R8, 0.14491446316242218018 ;  /* 0x3e14647509087423 */ /* 0x000fe40000010008 */
[----:B------:R-:W-:Y:S02]  /*0f70*/  FFMA.FTZ R2, R7, R2, -0.13229703903198242188 ;  /* 0xbe0778e007027423 */ /* 0x000fe40000010002 */
[----:B------:R-:W-:-:S02]  /*0f80*/  FFMA.FTZ R8, R9, R8, -0.16641564667224884033 ;  /* 0xbe2a68dd09087423 */ /* 0x000fc40000010008 */
[----:B------:R-:W-:Y:S02]  /*0f90*/  FFMA.FTZ R2, R7, R2, 0.14491446316242218018 ;  /* 0x3e14647507027423 */ /* 0x000fe40000010002 */
[----:B------:R-:W-:Y:S02]  /*0fa0*/  FFMA.FTZ R8, R9, R8, 0.19988867640495300293 ;  /* 0x3e4caf9e09087423 */ /* 0x000fe40000010008 */
[----:B------:R-:W-:Y:S02]  /*0fb0*/  FFMA.FTZ R2, R7, R2, -0.16641564667224884033 ;  /* 0xbe2a68dd07027423 */ /* 0x000fe40000010002 */
[----:B------:R-:W-:Y:S02]  /*0fc0*/  FFMA.FTZ R8, R9, R8, -0.25000196695327758789 ;  /* 0xbe80004209087423 */ /* 0x000fe40000010008 */
[----:B------:R-:W-:Y:S02]  /*0fd0*/  FFMA.FTZ R2, R7, R2, 0.19988867640495300293 ;  /* 0x3e4caf9e07027423 */ /* 0x000fe40000010002 */
[----:B------:R-:W-:-:S02]  /*0fe0*/  FFMA.FTZ R8, R9, R8, 0.33333510160446166992 ;  /* 0x3eaaaae609087423 */ /* 0x000fc40000010008 */
[----:B------:R-:W-:Y:S02]  /*0ff0*/  FFMA.FTZ R2, R7, R2, -0.25000196695327758789 ;  /* 0xbe80004207027423 */ /* 0x000fe40000010002 */
[----:B------:R-:W-:Y:S02]  /*1000*/  FFMA.FTZ R8, R9, R8, -0.5 ;  /* 0xbf00000009087423 */ /* 0x000fe40000010008 */
[----:B------:R-:W-:Y:S02]  /*1010*/  FFMA.FTZ R2, R7, R2, 0.33333510160446166992 ;  /* 0x3eaaaae607027423 */ /* 0x000fe40000010002 */
[----:B------:R-:W-:Y:S02]  /*1020*/  FMUL R8, R9, R8 ;  /* 0x0000000809087220 */ /* 0x000fe40000400000 */
[----:B------:R-:W-:Y:S02]  /*1030*/  FFMA.FTZ R2, R7, R2, -0.5 ;  /* 0xbf00000007027423 */ /* 0x000fe40000010002 */
[----:B------:R-:W-:-:S02]  /*1040*/  FFMA.FTZ R8, R9, R8, R9 ;  /* 0x0000000809087223 */ /* 0x000fc40000010009 */
[----:B------:R-:W-:Y:S02]  /*1050*/  FMUL R2, R7, R2 ;  /* 0x0000000207027220 */ /* 0x000fe40000400000 */
[----:B------:R-:W-:Y:S02]  /*1060*/  FFMA.FTZ R8, R5, 0.69314718246459960938, R8 ;  /* 0x3f31721805087823 */ /* 0x000fe40000010008 */
[----:B------:R-:W-:-:S04]  /*1070*/  FFMA.FTZ R7, R7, R2, R7 ;  /* 0x0000000207077223 */ /* 0x000fc80000010007 */
[----:B------:R-:W-:Y:S01]  /*1080*/  FFMA.FTZ R2, R6, 0.69314718246459960938, R7 ;  /* 0x3f31721806027823 */ /* 0x000fe20000010007 */
[----:B------:R-:W-:Y:S06]  /*1090*/  @!P2 BRA `(.L_x_11) ;  /* 0x000000000014a947 */ /* 0x000fec0003800000 */
[C---:B------:R-:W-:Y:S02]  /*10a0*/  ISETP.GE.AND P2, PT, R0.reuse, -0x407fffff, PT ;  /* 0xbf8000010000780c */ /* 0x040fe40003f46270 */
[----:B------:R-:W-:-:S11]  /*10b0*/  FSETP.NEU.AND P3, PT, R0, RZ, PT ;  /* 0x000000ff0000720b */ /* 0x000fd60003f6d000 */
[----:B------:R-:W-:-:S05]  /*10c0*/  @P2 MOV R5, 0x7f800000 ;  /* 0x7f80000000052802 */ /* 0x000fca0000000f00 */
[----:B------:R-:W-:-:S05]  /*10d0*/  @P2 FFMA.FTZ R8, R0, R5, +INF ;  /* 0x7f80000000082423 */ /* 0x000fca0000010005 */
[----:B------:R-:W-:-:S07]  /*10e0*/  FSEL R8, R8, -RZ, P3 ;  /* 0x800000ff08087208 */ /* 0x000fce0001800000 */
.L_x_11:
[----:B------:R-:W-:Y:S05]  /*10f0*/  BSYNC B0 ;  /* 0x0000000000007941 */ /* 0x000fea0003800000 */
.L_x_10:
[----:B------:R-:W-:Y:S04]  /*1100*/  BSSY B0, `(.L_x_12) ;  /* 0x0000007000007945 */ /* 0x000fe80003800000 */
[----:B------:R-:W-:Y:S05]  /*1110*/  @!P4 BRA `(.L_x_13) ;  /* 0x000000000014c947 */ /* 0x000fea0003800000 */
[C---:B------:R-:W-:Y:S02]  /*1120*/  ISETP.GE.AND P2, PT, R3.reuse, -0x407fffff, PT ;  /* 0xbf8000010300780c */ /* 0x040fe40003f46270 */
[----:B------:R-:W-:-:S11]  /*1130*/  FSETP.NEU.AND P3, PT, R3, RZ, PT ;  /* 0x000000ff0300720b */ /* 0x000fd60003f6d000 */
[----:B------:R-:W-:-:S05]  /*1140*/  @P2 MOV R0, 0x7f800000 ;  /* 0x7f80000000002802 */ /* 0x000fca0000000f00 */
[----:B------:R-:W-:-:S05]  /*1150*/  @P2 FFMA.FTZ R2, R3, R0, +INF ;  /* 0x7f80000003022423 */ /* 0x000fca0000010000 */
[----:B------:R-:W-:-:S07]  /*1160*/  FSEL R2, R2, -RZ, P3 ;  /* 0x800000ff02027208 */ /* 0x000fce0001800000 */
.L_x_13:
[----:B------:R-:W-:Y:S05]  /*1170*/  BSYNC B0 ;  /* 0x0000000000007941 */ /* 0x000fea0003800000 */
.L_x_12:
[----:B------:R-:W-:Y:S01]  /*1180*/  FSEL R6, R13, R8, P1 ;  /* 0x000000080d067208 */ /* 0x000fe20000800000 */
[----:B------:R-:W-:Y:S01]  /*1190*/  BSSY B0, `(.L_x_14) ;  /* 0x0000016000007945 */ /* 0x000fe20003800000 */
[----:B------:R-:W-:-:S03]  /*11a0*/  FSETP.GT.AND P1, PT, R11, 20, PT ;  /* 0x41a000000b00780b */ /* 0x000fc60003f24000 */
[----:B------:R-:W-:Y:S01]  /*11b0*/  FADD.FTZ R7, |R6|, -RZ ;  /* 0x800000ff06077221 */ /* 0x000fe20000010200 */
[----:B------:R-:W-:-:S04]  /*11c0*/  FSEL R2, R11, R2, P1 ;  /* 0x000000020b027208 */ /* 0x000fc80000800000 */
[----:B------:R-:W-:-:S13]  /*11d0*/  FSETP.GE.AND P2, PT, R7, 0.60000002384185791016, PT ;  /* 0x3f19999a0700780b */ /* 0x000fda0003f46000 */
[----:B------:R-:W-:Y:S05]  /*11e0*/  @!P2 BRA `(.L_x_15) ;  /* 0x000000000024a947 */ /* 0x000fea0003800000 */
[C---:B------:R-:W-:Y:S01]  /*11f0*/  FMUL R0, R7.reuse, 2.8853900432586669922 ;  /* 0x4038aa3b07007820 */ /* 0x040fe20000400000 */
[----:B------:R-:W-:-:S05]  /*1200*/  FSETP.GE.AND P1, PT, R7, 9.010913848876953125, PT ;  /* 0x41102cb40700780b */ /* 0x000fca0003f26000 */
[----:B------:R-:W0:Y:S02]  /*1210*/  MUFU.EX2 R0, R0 ;  /* 0x0000000000007308 */ /* 0x000e240000000800 */
[----:B0-----:R-:W-:-:S06]  /*1220*/  FADD R3, R0, 1 ;  /* 0x3f80000000037421 */ /* 0x001fcc0000000000 */
[----:B------:R-:W0:Y:S02]  /*1230*/  MUFU.RCP R3, R3 ;  /* 0x0000000300037308 */ /* 0x000e240000001000 */
[----:B0-----:R-:W-:-:S05]  /*1240*/  FFMA.FTZ R5, R3, -2, R4 ;  /* 0xc000000003057823 */ /* 0x001fca0000010004 */
[----:B------:R-:W-:-:S04]  /*1250*/  FSEL R5, R5, 1, !P1 ;  /* 0x3f80000005057808 */ /* 0x000fc80004800000 */
[----:B------:R-:W-:Y:S01]  /*1260*/  LOP3.LUT R6, R5, 0x80000000, R6, 0xf8, !PT ;  /* 0x8000000005067812 */ /* 0x000fe200078ef806 */
[----:B------:R-:W-:Y:S06]  /*1270*/  BRA `(.L_x_16) ;  /* 0x00000000001c7947 */ /* 0x000fec0003800000 */
.L_x_15:
[----:B------:R-:W-:Y:S01]  /*1280*/  HFMA2.MMA R0, -RZ, RZ, 1.125, -9232 ;  /* 0x3c80f082ff007435 */ /* 0x000fe200000001ff */
[----:B------:R-:W-:-:S09]  /*1290*/  FMUL R3, R6, R6 ;  /* 0x0000000606037220 */ /* 0x000fd20000400000 */
[----:B------:R-:W-:-:S04]  /*12a0*/  FFMA.FTZ R0, R3, R0, -0.052303962409496307373 ;  /* 0xbd563cae03007423 */ /* 0x000fc80000010000 */
[----:B------:R-:W-:-:S04]  /*12b0*/  FFMA.FTZ R0, R3, R0, 0.1331529766321182251 ;  /* 0x3e08594103007423 */ /* 0x000fc80000010000 */
[----:B------:R-:W-:-:S04]  /*12c0*/  FFMA.FTZ R0, R3, R0, -0.33332768082618713379 ;  /* 0xbeaaa9ed03007423 */ /* 0x000fc80000010000 */
[----:B------:R-:W-:-:S04]  /*12d0*/  FFMA.FTZ R0, R3, R0, RZ ;  /* 0x0000000003007223 */ /* 0x000fc800000100ff */
[----:B------:R-:W-:-:S07]  /*12e0*/  FFMA.FTZ R6, R6, R0, R6 ;  /* 0x0000000006067223 */ /* 0x000fce0000010006 */
.L_x_16:
[----:B------:R-:W-:Y:S05]  /*12f0*/  BSYNC B0 ;  /* 0x0000000000007941 */ /* 0x000fea0003800000 */
.L_x_14:
[----:B------:R-:W-:Y:S01]  /*1300*/  FADD.FTZ R0, |R2|, -RZ ;  /* 0x800000ff02007221 */ /* 0x000fe20000010200 */
[----:B------:R-:W-:Y:S04]  /*1310*/  BSSY B0, `(.L_x_17) ;  /* 0x0000013000007945 */ /* 0x000fe80003800000 */
        /* <DEDUP_REMOVED lines=11> */
.L_x_18:
[----:B------:R-:W-:Y:S01]  /*13d0*/  MOV R0, 0x3c80f082 ;  /* 0x3c80f08200007802 */ /* 0x000fe20000000f00 */
[----:B------:R-:W-:-:S04]  /*13e0*/  FMUL R3, R2, R2 ;  /* 0x0000000202037220 */ /* 0x000fc80000400000 */
[----:B------:R-:W-:-:S04]  /*13f0*/  FFMA.FTZ R0, R3, R0, -0.052303962409496307373 ;  /* 0xbd563cae03007423 */ /* 0x000fc80000010000 */
[----:B------:R-:W-:-:S04]  /*1400*/  FFMA.FTZ R0, R3, R0, 0.1331529766321182251 ;  /* 0x3e08594103007423 */ /* 0x000fc80000010000 */
[----:B------:R-:W-:-:S04]  /*1410*/  FFMA.FTZ R0, R3, R0, -0.33332768082618713379 ;  /* 0xbeaaa9ed03007423 */ /* 0x000fc80000010000 */
[----:B------:R-:W-:-:S04]  /*1420*/  FFMA.FTZ R3, R3, R0, RZ ;  /* 0x0000000003037223 */ /* 0x000fc800000100ff */
[----:B------:R-:W-:-:S07]  /*1430*/  FFMA.FTZ R0, R2, R3, R2 ;  /* 0x0000000302007223 */ /* 0x000fce0000010002 */
.L_x_19:
[----:B------:R-:W-:Y:S05]  /*1440*/  BSYNC B0 ;  /* 0x0000000000007941 */ /* 0x000fea0003800000 */
.L_x_17:
[----:B------:R-:W0:Y:S01]  /*1450*/  LDC.64 R2, c[0x0][0x248] ;  /* 0x00009200ff027b82 */ /* 0x000e220000000a00 */
[----:B------:R-:W-:Y:S01]  /*1460*/  FMUL R6, R13, R6 ;  /* 0x000000060d067220 */ /* 0x000fe20000400000 */
[----:B------:R-:W-:-:S06]  /*1470*/  FMUL R7, R11, R0 ;  /* 0x000000000b077220 */ /* 0x000fcc0000400000 */
[----:B------:R-:W1:Y:S01]  /*1480*/  LDC.64 R4, c[0x0][0x210] ;  /* 0x00008400ff047b82 */ /* 0x000e620000000a00 */
[----:B0-----:R-:W-:-:S05]  /*1490*/  IMAD.WIDE R2, R10, 0x4, R2 ;  /* 0x000000040a027825 */ /* 0x001fca00078e0202 */
[----:B------:R0:W-:Y:S01]  /*14a0*/  @!P0 STG.E.64 desc[UR4][R2.64], R20 ;  /* 0x0000001402008986 */ /* 0x0001e2000c101b04 */
[----:B-1----:R-:W-:Y:S01]  /*14b0*/  IMAD.WIDE R4, R10, 0x4, R4 ;  /* 0x000000040a047825 */ /* 0x002fe200078e0204 */
[----:B------:R-:W-:Y:S06]  /*14c0*/  @P0 EXIT ;  /* 0x000000000000094d */ /* 0x000fec0003800000 */
[----:B------:R-:W-:Y:S01]  /*14d0*/  STG.E.64 desc[UR4][R4.64], R6 ;  /* 0x0000000604007986 */ /* 0x000fe2000c101b04 */
[----:B------:R-:W-:Y:S05]  /*14e0*/  EXIT ;  /* 0x000000000000794d */ /* 0x000fea0003800000 */
.L_x_20:
[----:B------:R-:W-:-:S00]  /*14f0*/  BRA `(.L_x_20) ;  /* 0xfffffffc00fc7947 */ /* 0x000fc0000383ffff */
[----:B------:R-:W-:-:S00]  /*1500*/  NOP ;  /* 0x0000000000007918 */ /* 0x000fc00000000000 */
[----:B------:R-:W-:-:S00]  /*1510*/  NOP ;  /* 0x0000000000007918 */ /* 0x000fc00000000000 */
[----:B------:R-:W-:-:S00]  /*1520*/  NOP ;  /* 0x0000000000007918 */ /* 0x000fc00000000000 */
[----:B------:R-:W-:-:S00]  /*1530*/  NOP ;  /* 0x0000000000007918 */ /* 0x000fc00000000000 */
[----:B------:R-:W-:-:S00]  /*1540*/  NOP ;  /* 0x0000000000007918 */ /* 0x000fc00000000000 */
[----:B------:R-:W-:-:S00]  /*1550*/  NOP ;  /* 0x0000000000007918 */ /* 0x000fc00000000000 */
[----:B------:R-:W-:-:S00]  /*1560*/  NOP ;  /* 0x0000000000007918 */ /* 0x000fc00000000000 */
[----:B------:R-:W-:-:S00]  /*1570*/  NOP ;  /* 0x0000000000007918 */ /* 0x000fc00000000000 */
.L_x_21:


//--------------------- .nv.global.init           --------------------------
	.section	.nv.global.init,"aw",@progbits
.nv.global.init:
	.type		_$_str,@object
	.size		_$_str,(_$_str_$_2 - _$_str)
_$_str:
        /*0000*/ 	.byte	0x5f, 0x5f, 0x43, 0x55, 0x44, 0x41, 0x5f, 0x46, 0x54, 0x5a, 0x00
	.type		_$_str_$_2,@object
	.size		_$_str_$_2,(.L_1 - _$_str_$_2)
_$_str_$_2:
        /*000b*/ 	.byte	0x5f, 0x5f, 0x43, 0x55, 0x44, 0x41, 0x5f, 0x50, 0x52, 0x45, 0x43, 0x5f, 0x53, 0x51, 0x52, 0x54
        /*001b*/ 	.byte	0x00
.L_1:


//--------------------- .nv.constant0.triton_poi_fused__native_batch_norm_legit_no_training_cat_mul_softplus_tanh_2 --------------------------
	.section	.nv.constant0.triton_poi_fused__native_batch_norm_legit_no_training_cat_mul_softplus_tanh_2,"a",@progbits
	.sectionflags	@""
	.align	4
.nv.constant0.triton_poi_fused__native_batch_norm_legit_no_training_cat_mul_softplus_tanh_2:
	.zero		596
